//
// Generated by NVIDIA NVVM Compiler
//
// Compiler Build ID: CL-36424714
// Cuda compilation tools, release 13.0, V13.0.88
// Based on NVVM 20.0.0
//

.version 9.0
.target sm_100
.address_size 64

	// .globl	_Z3addiPfS_

.visible .entry _Z3addiPfS_(
	.param .u32 _Z3addiPfS__param_0,
	.param .u64 .ptr .align 1 _Z3addiPfS__param_1,
	.param .u64 .ptr .align 1 _Z3addiPfS__param_2
)
{
	.reg .pred 	%p<14>;
	.reg .b32 	%r<30>;
	.reg .b32 	%f<100>;
	.reg .b64 	%rd<18>;

	ld.param.u32 	%r20, [_Z3addiPfS__param_0];
	ld.param.u64 	%rd10, [_Z3addiPfS__param_1];
	ld.param.u64 	%rd9, [_Z3addiPfS__param_2];
	cvta.to.global.u64 	%rd1, %rd10;
	mov.u32 	%r21, %ctaid.x;
	mov.u32 	%r1, %ntid.x;
	mov.u32 	%r22, %tid.x;
	mad.lo.s32 	%r25, %r21, %r1, %r22;
	setp.ge.s32 	%p1, %r25, %r20;
	setp.lt.s32 	%p2, %r20, 1;
	or.pred  	%p3, %p1, %p2;
	@%p3 bra 	$L__BB0_16;
	and.b32  	%r3, %r20, 15;
	add.s32 	%r4, %r3, -1;
	and.b32  	%r5, %r20, 7;
	add.s32 	%r6, %r5, -1;
	and.b32  	%r7, %r20, 2147483632;
	and.b32  	%r8, %r20, 3;
	neg.s32 	%r9, %r7;
	add.s64 	%rd2, %rd1, 32;
	mov.u32 	%r23, %nctaid.x;
	mul.lo.s32 	%r10, %r1, %r23;
	cvta.to.global.u64 	%rd3, %rd9;
$L__BB0_2:
	setp.lt.u32 	%p4, %r20, 16;
	mul.wide.s32 	%rd11, %r25, 4;
	add.s64 	%rd4, %rd1, %rd11;
	add.s64 	%rd5, %rd3, %rd11;
	mov.b32 	%r28, 0;
	@%p4 bra 	$L__BB0_5;
	ld.global.f32 	%f99, [%rd5];
	mov.u64 	%rd17, %rd2;
	mov.u32 	%r26, %r9;
$L__BB0_4:
	.pragma "nounroll";
	ld.global.f32 	%f6, [%rd4];
	ld.global.f32 	%f7, [%rd17+-32];
	fma.rn.f32 	%f8, %f6, %f7, %f99;
	st.global.f32 	[%rd5], %f8;
	ld.global.f32 	%f9, [%rd4];
	ld.global.f32 	%f10, [%rd17+-28];
	fma.rn.f32 	%f11, %f9, %f10, %f8;
	st.global.f32 	[%rd5], %f11;
	ld.global.f32 	%f12, [%rd4];
	ld.global.f32 	%f13, [%rd17+-24];
	fma.rn.f32 	%f14, %f12, %f13, %f11;
	st.global.f32 	[%rd5], %f14;
	ld.global.f32 	%f15, [%rd4];
	ld.global.f32 	%f16, [%rd17+-20];
	fma.rn.f32 	%f17, %f15, %f16, %f14;
	st.global.f32 	[%rd5], %f17;
	ld.global.f32 	%f18, [%rd4];
	ld.global.f32 	%f19, [%rd17+-16];
	fma.rn.f32 	%f20, %f18, %f19, %f17;
	st.global.f32 	[%rd5], %f20;
	ld.global.f32 	%f21, [%rd4];
	ld.global.f32 	%f22, [%rd17+-12];
	fma.rn.f32 	%f23, %f21, %f22, %f20;
	st.global.f32 	[%rd5], %f23;
	ld.global.f32 	%f24, [%rd4];
	ld.global.f32 	%f25, [%rd17+-8];
	fma.rn.f32 	%f26, %f24, %f25, %f23;
	st.global.f32 	[%rd5], %f26;
	ld.global.f32 	%f27, [%rd4];
	ld.global.f32 	%f28, [%rd17+-4];
	fma.rn.f32 	%f29, %f27, %f28, %f26;
	st.global.f32 	[%rd5], %f29;
	ld.global.f32 	%f30, [%rd4];
	ld.global.f32 	%f31, [%rd17];
	fma.rn.f32 	%f32, %f30, %f31, %f29;
	st.global.f32 	[%rd5], %f32;
	ld.global.f32 	%f33, [%rd4];
	ld.global.f32 	%f34, [%rd17+4];
	fma.rn.f32 	%f35, %f33, %f34, %f32;
	st.global.f32 	[%rd5], %f35;
	ld.global.f32 	%f36, [%rd4];
	ld.global.f32 	%f37, [%rd17+8];
	fma.rn.f32 	%f38, %f36, %f37, %f35;
	st.global.f32 	[%rd5], %f38;
	ld.global.f32 	%f39, [%rd4];
	ld.global.f32 	%f40, [%rd17+12];
	fma.rn.f32 	%f41, %f39, %f40, %f38;
	st.global.f32 	[%rd5], %f41;
	ld.global.f32 	%f42, [%rd4];
	ld.global.f32 	%f43, [%rd17+16];
	fma.rn.f32 	%f44, %f42, %f43, %f41;
	st.global.f32 	[%rd5], %f44;
	ld.global.f32 	%f45, [%rd4];
	ld.global.f32 	%f46, [%rd17+20];
	fma.rn.f32 	%f47, %f45, %f46, %f44;
	st.global.f32 	[%rd5], %f47;
	ld.global.f32 	%f48, [%rd4];
	ld.global.f32 	%f49, [%rd17+24];
	fma.rn.f32 	%f50, %f48, %f49, %f47;
	st.global.f32 	[%rd5], %f50;
	ld.global.f32 	%f51, [%rd4];
	ld.global.f32 	%f52, [%rd17+28];
	fma.rn.f32 	%f99, %f51, %f52, %f50;
	st.global.f32 	[%rd5], %f99;
	add.s32 	%r26, %r26, 16;
	add.s64 	%rd17, %rd17, 64;
	setp.eq.s32 	%p5, %r26, 0;
	mov.u32 	%r28, %r7;
	@%p5 bra 	$L__BB0_5;
	bra.uni 	$L__BB0_4;
$L__BB0_5:
	setp.eq.s32 	%p6, %r3, 0;
	@%p6 bra 	$L__BB0_15;
	setp.lt.u32 	%p7, %r4, 7;
	@%p7 bra 	$L__BB0_8;
	ld.global.f32 	%f53, [%rd4];
	mul.wide.u32 	%rd12, %r28, 4;
	add.s64 	%rd13, %rd1, %rd12;
	ld.global.f32 	%f54, [%rd13];
	ld.global.f32 	%f55, [%rd5];
	fma.rn.f32 	%f56, %f53, %f54, %f55;
	st.global.f32 	[%rd5], %f56;
	ld.global.f32 	%f57, [%rd4];
	ld.global.f32 	%f58, [%rd13+4];
	fma.rn.f32 	%f59, %f57, %f58, %f56;
	st.global.f32 	[%rd5], %f59;
	ld.global.f32 	%f60, [%rd4];
	ld.global.f32 	%f61, [%rd13+8];
	fma.rn.f32 	%f62, %f60, %f61, %f59;
	st.global.f32 	[%rd5], %f62;
	ld.global.f32 	%f63, [%rd4];
	ld.global.f32 	%f64, [%rd13+12];
	fma.rn.f32 	%f65, %f63, %f64, %f62;
	st.global.f32 	[%rd5], %f65;
	ld.global.f32 	%f66, [%rd4];
	ld.global.f32 	%f67, [%rd13+16];
	fma.rn.f32 	%f68, %f66, %f67, %f65;
	st.global.f32 	[%rd5], %f68;
	ld.global.f32 	%f69, [%rd4];
	ld.global.f32 	%f70, [%rd13+20];
	fma.rn.f32 	%f71, %f69, %f70, %f68;
	st.global.f32 	[%rd5], %f71;
	ld.global.f32 	%f72, [%rd4];
	ld.global.f32 	%f73, [%rd13+24];
	fma.rn.f32 	%f74, %f72, %f73, %f71;
	st.global.f32 	[%rd5], %f74;
	ld.global.f32 	%f75, [%rd4];
	ld.global.f32 	%f76, [%rd13+28];
	fma.rn.f32 	%f77, %f75, %f76, %f74;
	st.global.f32 	[%rd5], %f77;
	add.s32 	%r28, %r28, 8;
$L__BB0_8:
	setp.eq.s32 	%p8, %r5, 0;
	@%p8 bra 	$L__BB0_15;
	setp.lt.u32 	%p9, %r6, 3;
	@%p9 bra 	$L__BB0_11;
	ld.global.f32 	%f78, [%rd4];
	mul.wide.u32 	%rd14, %r28, 4;
	add.s64 	%rd15, %rd1, %rd14;
	ld.global.f32 	%f79, [%rd15];
	ld.global.f32 	%f80, [%rd5];
	fma.rn.f32 	%f81, %f78, %f79, %f80;
	st.global.f32 	[%rd5], %f81;
	ld.global.f32 	%f82, [%rd4];
	ld.global.f32 	%f83, [%rd15+4];
	fma.rn.f32 	%f84, %f82, %f83, %f81;
	st.global.f32 	[%rd5], %f84;
	ld.global.f32 	%f85, [%rd4];
	ld.global.f32 	%f86, [%rd15+8];
	fma.rn.f32 	%f87, %f85, %f86, %f84;
	st.global.f32 	[%rd5], %f87;
	ld.global.f32 	%f88, [%rd4];
	ld.global.f32 	%f89, [%rd15+12];
	fma.rn.f32 	%f90, %f88, %f89, %f87;
	st.global.f32 	[%rd5], %f90;
	add.s32 	%r28, %r28, 4;
$L__BB0_11:
	setp.eq.s32 	%p10, %r8, 0;
	@%p10 bra 	$L__BB0_15;
	setp.eq.s32 	%p11, %r8, 1;
	ld.global.f32 	%f91, [%rd4];
	mul.wide.u32 	%rd16, %r28, 4;
	add.s64 	%rd8, %rd1, %rd16;
	ld.global.f32 	%f92, [%rd8];
	ld.global.f32 	%f93, [%rd5];
	fma.rn.f32 	%f4, %f91, %f92, %f93;
	st.global.f32 	[%rd5], %f4;
	@%p11 bra 	$L__BB0_15;
	setp.eq.s32 	%p12, %r8, 2;
	ld.global.f32 	%f94, [%rd4];
	ld.global.f32 	%f95, [%rd8+4];
	fma.rn.f32 	%f5, %f94, %f95, %f4;
	st.global.f32 	[%rd5], %f5;
	@%p12 bra 	$L__BB0_15;
	ld.global.f32 	%f96, [%rd4];
	ld.global.f32 	%f97, [%rd8+8];
	fma.rn.f32 	%f98, %f96, %f97, %f5;
	st.global.f32 	[%rd5], %f98;
$L__BB0_15:
	add.s32 	%r25, %r25, %r10;
	setp.lt.s32 	%p13, %r25, %r20;
	@%p13 bra 	$L__BB0_2;
$L__BB0_16:
	ret;

}


// ===== COMPILED SASS (sm_100) =====

	.target	sm_100

	.elftype	@"ET_EXEC"


//--------------------- .note.nv.tkinfo           --------------------------
	.section	.note.nv.tkinfo,"",@"SHT_NOTE"
	.sectionflags	@"SHF_NOTE_NV_TKINFO"
	.tkinfo
        /*0018*/ 	.word	0x00000002
        /*0030*/ 	.string	""
        /*0030*/ 	.string	"ptxas"
        /*0030*/ 	.string	"Cuda compilation tools, release 13.0, V13.0.88"
        /*0030*/ 	.string	"Build cuda_13.0.r13.0/compiler.36424714_0"
        /*0030*/ 	.string	"-arch sm_100 -m 64 "



//--------------------- .note.nv.cuinfo           --------------------------
	.section	.note.nv.cuinfo,"",@"SHT_NOTE"
	.sectionflags	@"SHF_NOTE_NV_CUINFO"
        /*0018*/ 	.short	0x0002
        /*001a*/ 	.short	0x0064
        /*001c*/ 	.short	0x0082
	.zero		2


//--------------------- .nv.info                  --------------------------
	.section	.nv.info,"",@"SHT_CUDA_INFO"
	.align	4


	//----- nvinfo : EIATTR_REGCOUNT
	.align		4
        /*0000*/ 	.byte	0x04, 0x2f
        /*0002*/ 	.short	(.L_1 - .L_0)
	.align		4
.L_0:
        /*0004*/ 	.word	index@(_Z3addiPfS_)
        /*0008*/ 	.word	0x0000001a


	//----- nvinfo : EIATTR_FRAME_SIZE
	.align		4
.L_1:
        /*000c*/ 	.byte	0x04, 0x11
        /*000e*/ 	.short	(.L_3 - .L_2)
	.align		4
.L_2:
        /*0010*/ 	.word	index@(_Z3addiPfS_)
        /*0014*/ 	.word	0x00000000


	//----- nvinfo : EIATTR_MIN_STACK_SIZE
	.align		4
.L_3:
        /*0018*/ 	.byte	0x04, 0x12
        /*001a*/ 	.short	(.L_5 - .L_4)
	.align		4
.L_4:
        /*001c*/ 	.word	index@(_Z3addiPfS_)
        /*0020*/ 	.word	0x00000000
.L_5:


//--------------------- .nv.compat                --------------------------
	.section	.nv.compat,"",@"SHT_CUDA_COMPAT_INFO"
	.align	4
        /*0000*/ 	.byte	0x02, 0x09, 0x00, 0x00, 0x02, 0x02, 0x01, 0x00, 0x02, 0x05, 0x05, 0x00, 0x03, 0x07, 0x01, 0x01
        /*0010*/ 	.byte	0x02, 0x03, 0x00, 0x00, 0x02, 0x06, 0x01, 0x00, 0x04, 0x0b, 0x08, 0x00, 0x09, 0x00, 0x00, 0x00
        /*0020*/ 	.byte	0x00, 0x00, 0x00, 0x00


//--------------------- .nv.info._Z3addiPfS_      --------------------------
	.section	.nv.info._Z3addiPfS_,"",@"SHT_CUDA_INFO"
	.sectionflags	@""
	.align	4


	//----- nvinfo : EIATTR_CUDA_API_VERSION
	.align		4
        /*0000*/ 	.byte	0x04, 0x37
        /*0002*/ 	.short	(.L_7 - .L_6)
.L_6:
        /*0004*/ 	.word	0x00000082


	//----- nvinfo : EIATTR_KPARAM_INFO
	.align		4
.L_7:
        /*0008*/ 	.byte	0x04, 0x17
        /*000a*/ 	.short	(.L_9 - .L_8)
.L_8:
        /*000c*/ 	.word	0x00000000
        /*0010*/ 	.short	0x0002
        /*0012*/ 	.short	0x0010
        /*0014*/ 	.byte	0x00, 0xf5, 0x21, 0x00


	//----- nvinfo : EIATTR_KPARAM_INFO
	.align		4
.L_9:
        /*0018*/ 	.byte	0x04, 0x17
        /*001a*/ 	.short	(.L_11 - .L_10)
.L_10:
        /*001c*/ 	.word	0x00000000
        /*0020*/ 	.short	0x0001
        /*0022*/ 	.short	0x0008
        /*0024*/ 	.byte	0x00, 0xf5, 0x21, 0x00


	//----- nvinfo : EIATTR_KPARAM_INFO
	.align		4
.L_11:
        /*0028*/ 	.byte	0x04, 0x17
        /*002a*/ 	.short	(.L_13 - .L_12)
.L_12:
        /*002c*/ 	.word	0x00000000
        /*0030*/ 	.short	0x0000
        /*0032*/ 	.short	0x0000
        /*0034*/ 	.byte	0x00, 0xf0, 0x11, 0x00


	//----- nvinfo : EIATTR_SPARSE_MMA_MASK
	.align		4
.L_13:
        /*0038*/ 	.byte	0x03, 0x50
        /*003a*/ 	.short	0x0000


	//----- nvinfo : EIATTR_MAXREG_COUNT
	.align		4
        /*003c*/ 	.byte	0x03, 0x1b
        /*003e*/ 	.short	0x00ff


	//----- nvinfo : EIATTR_MERCURY_ISA_VERSION
	.align		4
        /*0040*/ 	.byte	0x03, 0x5f
        /*0042*/ 	.short	0x0101


	//----- nvinfo : EIATTR_VRC_CTA_INIT_COUNT
	.align		4
        /*0044*/ 	.byte	0x02, 0x4a
	.zero		1
	.zero		1


	//----- nvinfo : EIATTR_EXIT_INSTR_OFFSETS
	.align		4
        /*0048*/ 	.byte	0x04, 0x1c
        /*004a*/ 	.short	(.L_15 - .L_14)


	//   ....[0]....
.L_14:
        /*004c*/ 	.word	0x00000080


	//   ....[1]....
        /*0050*/ 	.word	0x00000bf0


	//----- nvinfo : EIATTR_CRS_STACK_SIZE
	.align		4
.L_15:
        /*0054*/ 	.byte	0x04, 0x1e
        /*0056*/ 	.short	(.L_17 - .L_16)
.L_16:
        /*0058*/ 	.word	0x00000000


	//----- nvinfo : EIATTR_CBANK_PARAM_SIZE
	.align		4
.L_17:
        /*005c*/ 	.byte	0x03, 0x19
        /*005e*/ 	.short	0x0018


	//----- nvinfo : EIATTR_PARAM_CBANK
	.align		4
        /*0060*/ 	.byte	0x04, 0x0a
        /*0062*/ 	.short	(.L_19 - .L_18)
	.align		4
.L_18:
        /*0064*/ 	.word	index@(.nv.constant0._Z3addiPfS_)
        /*0068*/ 	.short	0x0380
        /*006a*/ 	.short	0x0018


	//----- nvinfo : EIATTR_SW_WAR
	.align		4
.L_19:
        /*006c*/ 	.byte	0x04, 0x36
        /*006e*/ 	.short	(.L_21 - .L_20)
.L_20:
        /*0070*/ 	.word	0x00000008
.L_21:


//--------------------- .nv.callgraph             --------------------------
	.section	.nv.callgraph,"",@"SHT_CUDA_CALLGRAPH"
	.align	4
	.sectionentsize	8
	.align		4
        /*0000*/ 	.word	0x00000000
	.align		4
        /*0004*/ 	.word	0xffffffff
	.align		4
        /*0008*/ 	.word	0x00000000
	.align		4
        /*000c*/ 	.word	0xfffffffe
	.align		4
        /*0010*/ 	.word	0x00000000
	.align		4
        /*0014*/ 	.word	0xfffffffd
	.align		4
        /*0018*/ 	.word	0x00000000
	.align		4
        /*001c*/ 	.word	0xfffffffc


//--------------------- .text._Z3addiPfS_         --------------------------
	.section	.text._Z3addiPfS_,"ax",@progbits
	.align	128
        .global         _Z3addiPfS_
        .type           _Z3addiPfS_,@function
        .size           _Z3addiPfS_,(.L_x_7 - _Z3addiPfS_)
        .other          _Z3addiPfS_,@"STO_CUDA_ENTRY STV_DEFAULT"
_Z3addiPfS_:
.text._Z3addiPfS_:
[----:B------:R-:W-:Y:S01]  /*0000*/  LDC R1, c[0x0][0x37c] ;  /* 0x0000df00ff017b82 */ /* 0x000fe20000000800 */
[----:B------:R-:W0:Y:S07]  /*0010*/  S2R R11, SR_TID.X ;  /* 0x00000000000b7919 */ /* 0x000e2e0000002100 */
[----:B------:R-:W0:Y:S08]  /*0020*/  S2UR UR4, SR_CTAID.X ;  /* 0x00000000000479c3 */ /* 0x000e300000002500 */
[----:B------:R-:W0:Y:S08]  /*0030*/  LDC R12, c[0x0][0x360] ;  /* 0x0000d800ff0c7b82 */ /* 0x000e300000000800 */
[----:B------:R-:W1:Y:S01]  /*0040*/  LDC R10, c[0x0][0x380] ;  /* 0x0000e000ff0a7b82 */ /* 0x000e620000000800 */
[----:B0-----:R-:W-:Y:S01]  /*0050*/  IMAD R11, R12, UR4, R11 ;  /* 0x000000040c0b7c24 */ /* 0x001fe2000f8e020b */
[----:B-1----:R-:W-:-:S04]  /*0060*/  ISETP.GE.AND P0, PT, R10, 0x1, PT ;  /* 0x000000010a00780c */ /* 0x002fc80003f06270 */
[----:B------:R-:W-:-:S13]  /*0070*/  ISETP.GE.OR P0, PT, R11, R10, !P0 ;  /* 0x0000000a0b00720c */ /* 0x000fda0004706670 */
[----:B------:R-:W-:Y:S05]  /*0080*/  @P0 EXIT ;  /* 0x000000000000094d */ /* 0x000fea0003800000 */
[----:B------:R-:W0:Y:S01]  /*0090*/  LDCU.64 UR4, c[0x0][0x388] ;  /* 0x00007100ff0477ac */ /* 0x000e220008000a00 */
[C---:B------:R-:W-:Y:S02]  /*00a0*/  LOP3.LUT R18, R10.reuse, 0xf, RZ, 0xc0, !PT ;  /* 0x0000000f0a127812 */ /* 0x040fe400078ec0ff */
[----:B------:R-:W-:Y:S01]  /*00b0*/  LOP3.LUT R19, R10, 0x7, RZ, 0xc0, !PT ;  /* 0x000000070a137812 */ /* 0x000fe200078ec0ff */
[----:B------:R-:W1:Y:S01]  /*00c0*/  LDCU UR6, c[0x0][0x370] ;  /* 0x00006e00ff0677ac */ /* 0x000e620008000800 */
[----:B------:R-:W-:Y:S02]  /*00d0*/  IADD3 R0, PT, PT, R18, -0x1, RZ ;  /* 0xffffffff12007810 */ /* 0x000fe40007ffe0ff */
[----:B------:R-:W-:Y:S01]  /*00e0*/  IADD3 R2, PT, PT, R19, -0x1, RZ ;  /* 0xffffffff13027810 */ /* 0x000fe20007ffe0ff */
[----:B------:R-:W2:Y:S01]  /*00f0*/  LDCU.64 UR8, c[0x0][0x358] ;  /* 0x00006b00ff0877ac */ /* 0x000ea20008000a00 */
[----:B------:R-:W-:Y:S02]  /*0100*/  ISETP.GE.U32.AND P2, PT, R0, 0x7, PT ;  /* 0x000000070000780c */ /* 0x000fe40003f46070 */
[----:B------:R-:W-:-:S02]  /*0110*/  LOP3.LUT R0, R10, 0x7ffffff0, RZ, 0xc0, !PT ;  /* 0x7ffffff00a007812 */ /* 0x000fc400078ec0ff */
[----:B------:R-:W-:Y:S02]  /*0120*/  ISETP.GE.U32.AND P1, PT, R2, 0x3, PT ;  /* 0x000000030200780c */ /* 0x000fe40003f26070 */
[----:B------:R-:W-:Y:S02]  /*0130*/  LOP3.LUT R10, R10, 0x3, RZ, 0xc0, !PT ;  /* 0x000000030a0a7812 */ /* 0x000fe400078ec0ff */
[----:B------:R-:W-:Y:S01]  /*0140*/  IADD3 R13, PT, PT, -R0, RZ, RZ ;  /* 0x000000ff000d7210 */ /* 0x000fe20007ffe1ff */
[----:B0-----:R-:W-:Y:S01]  /*0150*/  UIADD3 UR4, UP0, UPT, UR4, 0x20, URZ ;  /* 0x0000002004047890 */ /* 0x001fe2000ff1e0ff */
[----:B-1----:R-:W-:-:S03]  /*0160*/  IMAD R12, R12, UR6, RZ ;  /* 0x000000060c0c7c24 */ /* 0x002fc6000f8e02ff */
[----:B------:R-:W-:-:S12]  /*0170*/  UIADD3.X UR5, UPT, UPT, URZ, UR5, URZ, UP0, !UPT ;  /* 0x00000005ff057290 */ /* 0x000fd800087fe4ff */
.L_x_5:
[----:B01234-:R-:W0:Y:S01]  /*0180*/  LDC.64 R4, c[0x0][0x390] ;  /* 0x0000e400ff047b82 */ /* 0x01fe220000000a00 */
[----:B------:R-:W1:Y:S01]  /*0190*/  LDCU UR6, c[0x0][0x380] ;  /* 0x00007000ff0677ac */ /* 0x000e620008000800 */
[----:B------:R-:W-:-:S06]  /*01a0*/  HFMA2 R15, -RZ, RZ, 0, 0 ;  /* 0x00000000ff0f7431 */ /* 0x000fcc00000001ff */
[----:B------:R-:W3:Y:S01]  /*01b0*/  LDC.64 R6, c[0x0][0x388] ;  /* 0x0000e200ff067b82 */ /* 0x000ee20000000a00 */
[----:B-1----:R-:W-:Y:S01]  /*01c0*/  UISETP.GE.U32.AND UP0, UPT, UR6, 0x10, UPT ;  /* 0x000000100600788c */ /* 0x002fe2000bf06070 */
[----:B0-----:R-:W-:-:S04]  /*01d0*/  IMAD.WIDE R4, R11, 0x4, R4 ;  /* 0x000000040b047825 */ /* 0x001fc800078e0204 */
[----:B---3--:R-:W-:Y:S01]  /*01e0*/  IMAD.WIDE R2, R11, 0x4, R6 ;  /* 0x000000040b027825 */ /* 0x008fe200078e0206 */
[----:B------:R-:W-:-:S04]  /*01f0*/  IADD3 R11, PT, PT, R12, R11, RZ ;  /* 0x0000000b0c0b7210 */ /* 0x000fc80007ffe0ff */
[----:B------:R-:W-:Y:S01]  /*0200*/  ISETP.GE.AND P0, PT, R11, UR6, PT ;  /* 0x000000060b007c0c */ /* 0x000fe2000bf06270 */
[----:B------:R-:W-:-:S12]  /*0210*/  BRA.U !UP0, `(.L_x_0) ;  /* 0x0000000508307547 */ /* 0x000fd8000b800000 */
[----:B--2---:R0:W5:Y:S01]  /*0220*/  LDG.E R15, desc[UR8][R4.64] ;  /* 0x00000008040f7981 */ /* 0x004162000c1e1900 */
[----:B------:R-:W-:Y:S02]  /*0230*/  MOV R16, UR4 ;  /* 0x0000000400107c02 */ /* 0x000fe40008000f00 */
[----:B------:R-:W-:Y:S02]  /*0240*/  MOV R17, UR5 ;  /* 0x0000000500117c02 */ /* 0x000fe40008000f00 */
[----:B------:R-:W-:-:S07]  /*0250*/  MOV R14, R13 ;  /* 0x0000000d000e7202 */ /* 0x000fce0000000f00 */
.L_x_1:
[----:B------:R-:W-:Y:S02]  /*0260*/  MOV R8, R16 ;  /* 0x0000001000087202 */ /* 0x000fe40000000f00 */
[----:B------:R-:W-:Y:S01]  /*0270*/  MOV R9, R17 ;  /* 0x0000001100097202 */ /* 0x000fe20000000f00 */
[----:B------:R-:W2:Y:S04]  /*0280*/  LDG.E R16, desc[UR8][R2.64] ;  /* 0x0000000802107981 */ /* 0x000ea8000c1e1900 */
[----:B------:R-:W2:Y:S02]  /*0290*/  LDG.E R17, desc[UR8][R8.64+-0x20] ;  /* 0xffffe00808117981 */ /* 0x000ea4000c1e1900 */
[----:B--2--5:R-:W-:-:S05]  /*02a0*/  FFMA R17, R16, R17, R15 ;  /* 0x0000001110117223 */ /* 0x024fca000000000f */
[----:B------:R1:W-:Y:S04]  /*02b0*/  STG.E desc[UR8][R4.64], R17 ;  /* 0x0000001104007986 */ /* 0x0003e8000c101908 */
[----:B------:R-:W2:Y:S04]  /*02c0*/  LDG.E R16, desc[UR8][R2.64] ;  /* 0x0000000802107981 */ /* 0x000ea8000c1e1900 */
[----:B----4-:R-:W2:Y:S02]  /*02d0*/  LDG.E R15, desc[UR8][R8.64+-0x1c] ;  /* 0xffffe408080f7981 */ /* 0x010ea4000c1e1900 */
[----:B--2---:R-:W-:-:S05]  /*02e0*/  FFMA R15, R16, R15, R17 ;  /* 0x0000000f100f7223 */ /* 0x004fca0000000011 */
[----:B------:R2:W-:Y:S04]  /*02f0*/  STG.E desc[UR8][R4.64], R15 ;  /* 0x0000000f04007986 */ /* 0x0005e8000c101908 */
[----:B------:R-:W3:Y:S04]  /*0300*/  LDG.E R16, desc[UR8][R2.64] ;  /* 0x0000000802107981 */ /* 0x000ee8000c1e1900 */
[----:B------:R-:W3:Y:S02]  /*0310*/  LDG.E R20, desc[UR8][R8.64+-0x18] ;  /* 0xffffe80808147981 */ /* 0x000ee4000c1e1900 */
[----:B---3--:R-:W-:-:S05]  /*0320*/  FFMA R21, R16, R20, R15 ;  /* 0x0000001410157223 */ /* 0x008fca000000000f */
[----:B------:R3:W-:Y:S04]  /*0330*/  STG.E desc[UR8][R4.64], R21 ;  /* 0x0000001504007986 */ /* 0x0007e8000c101908 */
[----:B------:R-:W1:Y:S04]  /*0340*/  LDG.E R16, desc[UR8][R2.64] ;  /* 0x0000000802107981 */ /* 0x000e68000c1e1900 */
[----:B------:R-:W1:Y:S02]  /*0350*/  LDG.E R20, desc[UR8][R8.64+-0x14] ;  /* 0xffffec0808147981 */ /* 0x000e64000c1e1900 */
[----:B-1----:R-:W-:-:S05]  /*0360*/  FFMA R17, R16, R20, R21 ;  /* 0x0000001410117223 */ /* 0x002fca0000000015 */
[----:B------:R1:W-:Y:S04]  /*0370*/  STG.E desc[UR8][R4.64], R17 ;  /* 0x0000001104007986 */ /* 0x0003e8000c101908 */
[----:B------:R-:W2:Y:S04]  /*0380*/  LDG.E R16, desc[UR8][R2.64] ;  /* 0x0000000802107981 */ /* 0x000ea8000c1e1900 */
[----:B------:R-:W2:Y:S02]  /*0390*/  LDG.E R20, desc[UR8][R8.64+-0x10] ;  /* 0xfffff00808147981 */ /* 0x000ea4000c1e1900 */
        /* <DEDUP_REMOVED lines=34> */
[----:B------:R-:W4:Y:S04]  /*05c0*/  LDG.E R16, desc[UR8][R2.64] ;  /* 0x0000000802107981 */ /* 0x000f28000c1e1900 */
[----:B------:R-:W4:Y:S02]  /*05d0*/  LDG.E R20, desc[UR8][R8.64+0x14] ;  /* 0x0000140808147981 */ /* 0x000f24000c1e1900 */
[----:B----4-:R-:W-:-:S05]  /*05e0*/  FFMA R23, R16, R20, R17 ;  /* 0x0000001410177223 */ /* 0x010fca0000000011 */
[----:B------:R4:W-:Y:S04]  /*05f0*/  STG.E desc[UR8][R4.64], R23 ;  /* 0x0000001704007986 */ /* 0x0009e8000c101908 */
[----:B------:R-:W3:Y:S04]  /*0600*/  LDG.E R16, desc[UR8][R2.64] ;  /* 0x0000000802107981 */ /* 0x000ee8000c1e1900 */
[----:B--2---:R-:W3:Y:S02]  /*0610*/  LDG.E R15, desc[UR8][R8.64+0x18] ;  /* 0x00001808080f7981 */ /* 0x004ee4000c1e1900 */
[----:B---3--:R-:W-:-:S05]  /*0620*/  FFMA R21, R16, R15, R23 ;  /* 0x0000000f10157223 */ /* 0x008fca0000000017 */
[----:B------:R4:W-:Y:S04]  /*0630*/  STG.E desc[UR8][R4.64], R21 ;  /* 0x0000001504007986 */ /* 0x0009e8000c101908 */
[----:B------:R-:W2:Y:S04]  /*0640*/  LDG.E R16, desc[UR8][R2.64] ;  /* 0x0000000802107981 */ /* 0x000ea8000c1e1900 */
[----:B------:R-:W2:Y:S01]  /*0650*/  LDG.E R15, desc[UR8][R8.64+0x1c] ;  /* 0x00001c08080f7981 */ /* 0x000ea2000c1e1900 */
[----:B------:R-:W-:-:S04]  /*0660*/  IADD3 R14, PT, PT, R14, 0x10, RZ ;  /* 0x000000100e0e7810 */ /* 0x000fc80007ffe0ff */
[----:B------:R-:W-:Y:S01]  /*0670*/  ISETP.NE.AND P3, PT, R14, RZ, PT ;  /* 0x000000ff0e00720c */ /* 0x000fe20003f65270 */
[----:B--2---:R-:W-:Y:S01]  /*0680*/  FFMA R15, R16, R15, R21 ;  /* 0x0000000f100f7223 */ /* 0x004fe20000000015 */
[----:B------:R-:W-:-:S04]  /*0690*/  IADD3 R16, P4, PT, R8, 0x40, RZ ;  /* 0x0000004008107810 */ /* 0x000fc80007f9e0ff */
[----:B------:R4:W-:Y:S01]  /*06a0*/  STG.E desc[UR8][R4.64], R15 ;  /* 0x0000000f04007986 */ /* 0x0009e2000c101908 */
[----:B-1----:R-:W-:-:S06]  /*06b0*/  IADD3.X R17, PT, PT, RZ, R9, RZ, P4, !PT ;  /* 0x00000009ff117210 */ /* 0x002fcc00027fe4ff */
[----:B------:R-:W-:Y:S05]  /*06c0*/  @P3 BRA `(.L_x_1) ;  /* 0xfffffff800e43947 */ /* 0x000fea000383ffff */
[----:B----4-:R-:W-:-:S07]  /*06d0*/  MOV R15, R0 ;  /* 0x00000000000f7202 */ /* 0x010fce0000000f00 */
.L_x_0:
[----:B------:R-:W-:-:S13]  /*06e0*/  ISETP.NE.AND P3, PT, R18, RZ, PT ;  /* 0x000000ff1200720c */ /* 0x000fda0003f65270 */
[----:B------:R-:W-:Y:S05]  /*06f0*/  @!P3 BRA `(.L_x_2) ;  /* 0x000000040038b947 */ /* 0x000fea0003800000 */
[----:B------:R-:W-:Y:S01]  /*0700*/  ISETP.NE.AND P3, PT, R19, RZ, PT ;  /* 0x000000ff1300720c */ /* 0x000fe20003f65270 */
[----:B------:R-:W-:-:S12]  /*0710*/  @!P2 BRA `(.L_x_3) ;  /* 0x00000000008ca947 */ /* 0x000fd80003800000 */
[----:B------:R-:W-:Y:S01]  /*0720*/  IMAD.WIDE.U32 R8, R15, 0x4, R6 ;  /* 0x000000040f087825 */ /* 0x000fe200078e0006 */
[----:B--2---:R-:W2:Y:S04]  /*0730*/  LDG.E R14, desc[UR8][R2.64] ;  /* 0x00000008020e7981 */ /* 0x004ea8000c1e1900 */
[----:B------:R-:W2:Y:S04]  /*0740*/  LDG.E R21, desc[UR8][R4.64] ;  /* 0x0000000804157981 */ /* 0x000ea8000c1e1900 */
[----:B------:R-:W2:Y:S02]  /*0750*/  LDG.E R17, desc[UR8][R8.64] ;  /* 0x0000000808117981 */ /* 0x000ea4000c1e1900 */
[----:B--2---:R-:W-:-:S05]  /*0760*/  FFMA R17, R14, R17, R21 ;  /* 0x000000110e117223 */ /* 0x004fca0000000015 */
        /* <DEDUP_REMOVED lines=26> */
[----:B------:R-:W2:Y:S01]  /*0910*/  LDG.E R14, desc[UR8][R2.64] ;  /* 0x00000008020e7981 */ /* 0x000ea2000c1e1900 */
[----:B------:R-:W-:Y:S01]  /*0920*/  IADD3 R15, PT, PT, R15, 0x8, RZ ;  /* 0x000000080f0f7810 */ /* 0x000fe20007ffe0ff */
[----:B--2---:R-:W-:-:S05]  /*0930*/  FFMA R21, R14, R16, R17 ;  /* 0x000000100e157223 */ /* 0x004fca0000000011 */
[----:B------:R3:W-:Y:S02]  /*0940*/  STG.E desc[UR8][R4.64], R21 ;  /* 0x0000001504007986 */ /* 0x0007e4000c101908 */
.L_x_3:
[----:B------:R-:W-:Y:S05]  /*0950*/  @!P3 BRA `(.L_x_2) ;  /* 0x0000000000a0b947 */ /* 0x000fea0003800000 */
[----:B------:R-:W-:Y:S01]  /*0960*/  ISETP.NE.AND P3, PT, R10, RZ, PT ;  /* 0x000000ff0a00720c */ /* 0x000fe20003f65270 */
[----:B------:R-:W-:-:S12]  /*0970*/  @!P1 BRA `(.L_x_4) ;  /* 0x00000000004c9947 */ /* 0x000fd80003800000 */
[----:B------:R-:W-:Y:S01]  /*0980*/  IMAD.WIDE.U32 R8, R15, 0x4, R6 ;  /* 0x000000040f087825 */ /* 0x000fe200078e0006 */
[----:B--2---:R-:W2:Y:S04]  /*0990*/  LDG.E R14, desc[UR8][R2.64] ;  /* 0x00000008020e7981 */ /* 0x004ea8000c1e1900 */
[----:B---3--:R-:W2:Y:S04]  /*09a0*/  LDG.E R21, desc[UR8][R4.64] ;  /* 0x0000000804157981 */ /* 0x008ea8000c1e1900 */
[----:B------:R-:W2:Y:S02]  /*09b0*/  LDG.E R17, desc[UR8][R8.64] ;  /* 0x0000000808117981 */ /* 0x000ea4000c1e1900 */
[----:B--2---:R-:W-:-:S05]  /*09c0*/  FFMA R17, R14, R17, R21 ;  /* 0x000000110e117223 */ /* 0x004fca0000000015 */
[----:B------:R1:W-:Y:S04]  /*09d0*/  STG.E desc[UR8][R4.64], R17 ;  /* 0x0000001104007986 */ /* 0x0003e8000c101908 */
        /* <DEDUP_REMOVED lines=8> */
[----:B------:R-:W1:Y:S04]  /*0a60*/  LDG.E R16, desc[UR8][R8.64+0xc] ;  /* 0x00000c0808107981 */ /* 0x000e68000c1e1900 */
[----:B------:R-:W1:Y:S01]  /*0a70*/  LDG.E R14, desc[UR8][R2.64] ;  /* 0x00000008020e7981 */ /* 0x000e62000c1e1900 */
[----:B------:R-:W-:Y:S01]  /*0a80*/  IADD3 R15, PT, PT, R15, 0x4, RZ ;  /* 0x000000040f0f7810 */ /* 0x000fe20007ffe0ff */
[----:B-1----:R-:W-:-:S05]  /*0a90*/  FFMA R17, R14, R16, R23 ;  /* 0x000000100e117223 */ /* 0x002fca0000000017 */
[----:B------:R4:W-:Y:S02]  /*0aa0*/  STG.E desc[UR8][R4.64], R17 ;  /* 0x0000001104007986 */ /* 0x0009e4000c101908 */
.L_x_4:
[----:B------:R-:W-:Y:S05]  /*0ab0*/  @!P3 BRA `(.L_x_2) ;  /* 0x000000000048b947 */ /* 0x000fea0003800000 */
[----:B------:R-:W-:Y:S01]  /*0ac0*/  IMAD.WIDE.U32 R6, R15, 0x4, R6 ;  /* 0x000000040f067825 */ /* 0x000fe200078e0006 */
[----:B--2---:R-:W2:Y:S04]  /*0ad0*/  LDG.E R8, desc[UR8][R2.64] ;  /* 0x0000000802087981 */ /* 0x004ea8000c1e1900 */
[----:B------:R-:W2:Y:S04]  /*0ae0*/  LDG.E R15, desc[UR8][R4.64] ;  /* 0x00000008040f7981 */ /* 0x000ea8000c1e1900 */
[----:B------:R-:W2:Y:S01]  /*0af0*/  LDG.E R9, desc[UR8][R6.64] ;  /* 0x0000000806097981 */ /* 0x000ea2000c1e1900 */
[----:B------:R-:W-:Y:S01]  /*0b00*/  ISETP.NE.AND P3, PT, R10, 0x1, PT ;  /* 0x000000010a00780c */ /* 0x000fe20003f65270 */
[----:B--2---:R-:W-:-:S05]  /*0b10*/  FFMA R15, R8, R9, R15 ;  /* 0x00000009080f7223 */ /* 0x004fca000000000f */
[----:B------:R1:W-:Y:S07]  /*0b20*/  STG.E desc[UR8][R4.64], R15 ;  /* 0x0000000f04007986 */ /* 0x0003ee000c101908 */
[----:B------:R-:W-:Y:S05]  /*0b30*/  @!P3 BRA `(.L_x_2) ;  /* 0x000000000028b947 */ /* 0x000fea0003800000 */
[----:B------:R-:W2:Y:S04]  /*0b40*/  LDG.E R8, desc[UR8][R2.64] ;  /* 0x0000000802087981 */ /* 0x000ea8000c1e1900 */
[----:B------:R-:W2:Y:S01]  /*0b50*/  LDG.E R9, desc[UR8][R6.64+0x4] ;  /* 0x0000040806097981 */ /* 0x000ea2000c1e1900 */
[----:B------:R-:W-:Y:S01]  /*0b60*/  ISETP.NE.AND P3, PT, R10, 0x2, PT ;  /* 0x000000020a00780c */ /* 0x000fe20003f65270 */
[----:B--2---:R-:W-:-:S05]  /*0b70*/  FFMA R9, R8, R9, R15 ;  /* 0x0000000908097223 */ /* 0x004fca000000000f */
[----:B------:R2:W-:Y:S07]  /*0b80*/  STG.E desc[UR8][R4.64], R9 ;  /* 0x0000000904007986 */ /* 0x0005ee000c101908 */
[----:B------:R-:W-:Y:S05]  /*0b90*/  @!P3 BRA `(.L_x_2) ;  /* 0x000000000010b947 */ /* 0x000fea0003800000 */
[----:B------:R-:W2:Y:S04]  /*0ba0*/  LDG.E R2, desc[UR8][R2.64] ;  /* 0x0000000802027981 */ /* 0x000ea8000c1e1900 */
[----:B------:R-:W2:Y:S02]  /*0bb0*/  LDG.E R7, desc[UR8][R6.64+0x8] ;  /* 0x0000080806077981 */ /* 0x000ea4000c1e1900 */
[----:B--2---:R-:W-:-:S05]  /*0bc0*/  FFMA R9, R2, R7, R9 ;  /* 0x0000000702097223 */ /* 0x004fca0000000009 */
[----:B------:R2:W-:Y:S02]  /*0bd0*/  STG.E desc[UR8][R4.64], R9 ;  /* 0x0000000904007986 */ /* 0x0005e4000c101908 */
.L_x_2:
[----:B------:R-:W-:Y:S05]  /*0be0*/  @!P0 BRA `(.L_x_5) ;  /* 0xfffffff400648947 */ /* 0x000fea000383ffff */
[----:B--2---:R-:W-:Y:S05]  /*0bf0*/  EXIT ;  /* 0x000000000000794d */ /* 0x004fea0003800000 */
.L_x_6:
[----:B------:R-:W-:-:S00]  /*0c00*/  BRA `(.L_x_6) ;  /* 0xfffffffc00fc7947 */ /* 0x000fc0000383ffff */
[----:B------:R-:W-:-:S00]  /*0c10*/  NOP ;  /* 0x0000000000007918 */ /* 0x000fc00000000000 */
        /* <DEDUP_REMOVED lines=14> */
.L_x_7:


//--------------------- .nv.shared.reserved.0     --------------------------
	.section	.nv.shared.reserved.0,"aw",@nobits
	.weak		__nv_reservedSMEM_offset_0_alias
	.size		__nv_reservedSMEM_offset_0_alias, 0, 64
	.other		__nv_reservedSMEM_offset_0_alias,@"STO_CUDA_RESERVED_SHARED STV_DEFAULT"
__nv_reservedSMEM_offset_0_alias:
	.zero		0
	.zero		64


//--------------------- .nv.constant0._Z3addiPfS_ --------------------------
	.section	.nv.constant0._Z3addiPfS_,"a",@progbits
	.sectionflags	@""
	.align	4
.nv.constant0._Z3addiPfS_:
	.zero		920


//--------------------- SYMBOLS --------------------------

	.type		.nv.reservedSmem.offset0,@object
	.size		.nv.reservedSmem.offset0,0x4
